//
// Generated by NVIDIA NVVM Compiler
//
// Compiler Build ID: CL-36424714
// Cuda compilation tools, release 13.0, V13.0.88
// Based on NVVM 20.0.0
//

.version 9.0
.target sm_100
.address_size 64

	// .globl	_Z11test_kernelPf

.visible .entry _Z11test_kernelPf(
	.param .u64 .ptr .align 1 _Z11test_kernelPf_param_0
)
{
	.reg .b32 	%r<5>;
	.reg .b32 	%f<3>;
	.reg .b64 	%rd<5>;

	ld.param.u64 	%rd1, [_Z11test_kernelPf_param_0];
	cvta.to.global.u64 	%rd2, %rd1;
	mov.u32 	%r1, %tid.x;
	mov.u32 	%r2, %ctaid.x;
	mov.u32 	%r3, %ntid.x;
	mad.lo.s32 	%r4, %r2, %r3, %r1;
	mul.wide.s32 	%rd3, %r4, 4;
	add.s64 	%rd4, %rd2, %rd3;
	ld.global.f32 	%f1, [%rd4];
	add.f32 	%f2, %f1, %f1;
	st.global.f32 	[%rd4], %f2;
	ret;

}


// ===== COMPILED SASS (sm_100) =====

	.target	sm_100

	.elftype	@"ET_EXEC"


//--------------------- .note.nv.tkinfo           --------------------------
	.section	.note.nv.tkinfo,"",@"SHT_NOTE"
	.sectionflags	@"SHF_NOTE_NV_TKINFO"
	.tkinfo
        /*0018*/ 	.word	0x00000002
        /*0030*/ 	.string	""
        /*0030*/ 	.string	"ptxas"
        /*0030*/ 	.string	"Cuda compilation tools, release 13.0, V13.0.88"
        /*0030*/ 	.string	"Build cuda_13.0.r13.0/compiler.36424714_0"
        /*0030*/ 	.string	"-arch sm_100 -m 64 "



//--------------------- .note.nv.cuinfo           --------------------------
	.section	.note.nv.cuinfo,"",@"SHT_NOTE"
	.sectionflags	@"SHF_NOTE_NV_CUINFO"
        /*0018*/ 	.short	0x0002
        /*001a*/ 	.short	0x0064
        /*001c*/ 	.short	0x0082
	.zero		2


//--------------------- .nv.info                  --------------------------
	.section	.nv.info,"",@"SHT_CUDA_INFO"
	.align	4


	//----- nvinfo : EIATTR_REGCOUNT
	.align		4
        /*0000*/ 	.byte	0x04, 0x2f
        /*0002*/ 	.short	(.L_1 - .L_0)
	.align		4
.L_0:
        /*0004*/ 	.word	index@(_Z11test_kernelPf)
        /*0008*/ 	.word	0x00000008


	//----- nvinfo : EIATTR_FRAME_SIZE
	.align		4
.L_1:
        /*000c*/ 	.byte	0x04, 0x11
        /*000e*/ 	.short	(.L_3 - .L_2)
	.align		4
.L_2:
        /*0010*/ 	.word	index@(_Z11test_kernelPf)
        /*0014*/ 	.word	0x00000000


	//----- nvinfo : EIATTR_MIN_STACK_SIZE
	.align		4
.L_3:
        /*0018*/ 	.byte	0x04, 0x12
        /*001a*/ 	.short	(.L_5 - .L_4)
	.align		4
.L_4:
        /*001c*/ 	.word	index@(_Z11test_kernelPf)
        /*0020*/ 	.word	0x00000000
.L_5:


//--------------------- .nv.compat                --------------------------
	.section	.nv.compat,"",@"SHT_CUDA_COMPAT_INFO"
	.align	4
        /*0000*/ 	.byte	0x02, 0x09, 0x00, 0x00, 0x02, 0x02, 0x01, 0x00, 0x02, 0x05, 0x05, 0x00, 0x03, 0x07, 0x01, 0x01
        /*0010*/ 	.byte	0x02, 0x03, 0x00, 0x00, 0x02, 0x06, 0x01, 0x00, 0x04, 0x0b, 0x08, 0x00, 0x09, 0x00, 0x00, 0x00
        /*0020*/ 	.byte	0x00, 0x00, 0x00, 0x00


//--------------------- .nv.info._Z11test_kernelPf --------------------------
	.section	.nv.info._Z11test_kernelPf,"",@"SHT_CUDA_INFO"
	.sectionflags	@""
	.align	4


	//----- nvinfo : EIATTR_CUDA_API_VERSION
	.align		4
        /*0000*/ 	.byte	0x04, 0x37
        /*0002*/ 	.short	(.L_7 - .L_6)
.L_6:
        /*0004*/ 	.word	0x00000082


	//----- nvinfo : EIATTR_KPARAM_INFO
	.align		4
.L_7:
        /*0008*/ 	.byte	0x04, 0x17
        /*000a*/ 	.short	(.L_9 - .L_8)
.L_8:
        /*000c*/ 	.word	0x00000000
        /*0010*/ 	.short	0x0000
        /*0012*/ 	.short	0x0000
        /*0014*/ 	.byte	0x00, 0xf5, 0x21, 0x00


	//----- nvinfo : EIATTR_SPARSE_MMA_MASK
	.align		4
.L_9:
        /*0018*/ 	.byte	0x03, 0x50
        /*001a*/ 	.short	0x0000


	//----- nvinfo : EIATTR_MAXREG_COUNT
	.align		4
        /*001c*/ 	.byte	0x03, 0x1b
        /*001e*/ 	.short	0x00ff


	//----- nvinfo : EIATTR_MERCURY_ISA_VERSION
	.align		4
        /*0020*/ 	.byte	0x03, 0x5f
        /*0022*/ 	.short	0x0101


	//----- nvinfo : EIATTR_VRC_CTA_INIT_COUNT
	.align		4
        /*0024*/ 	.byte	0x02, 0x4a
	.zero		1
	.zero		1


	//----- nvinfo : EIATTR_EXIT_INSTR_OFFSETS
	.align		4
        /*0028*/ 	.byte	0x04, 0x1c
        /*002a*/ 	.short	(.L_11 - .L_10)


	//   ....[0]....
.L_10:
        /*002c*/ 	.word	0x000000b0


	//----- nvinfo : EIATTR_CBANK_PARAM_SIZE
	.align		4
.L_11:
        /*0030*/ 	.byte	0x03, 0x19
        /*0032*/ 	.short	0x0008


	//----- nvinfo : EIATTR_PARAM_CBANK
	.align		4
        /*0034*/ 	.byte	0x04, 0x0a
        /*0036*/ 	.short	(.L_13 - .L_12)
	.align		4
.L_12:
        /*0038*/ 	.word	index@(.nv.constant0._Z11test_kernelPf)
        /*003c*/ 	.short	0x0380
        /*003e*/ 	.short	0x0008


	//----- nvinfo : EIATTR_SW_WAR
	.align		4
.L_13:
        /*0040*/ 	.byte	0x04, 0x36
        /*0042*/ 	.short	(.L_15 - .L_14)
.L_14:
        /*0044*/ 	.word	0x00000008
.L_15:


//--------------------- .nv.callgraph             --------------------------
	.section	.nv.callgraph,"",@"SHT_CUDA_CALLGRAPH"
	.align	4
	.sectionentsize	8
	.align		4
        /*0000*/ 	.word	0x00000000
	.align		4
        /*0004*/ 	.word	0xffffffff
	.align		4
        /*0008*/ 	.word	0x00000000
	.align		4
        /*000c*/ 	.word	0xfffffffe
	.align		4
        /*0010*/ 	.word	0x00000000
	.align		4
        /*0014*/ 	.word	0xfffffffd
	.align		4
        /*0018*/ 	.word	0x00000000
	.align		4
        /*001c*/ 	.word	0xfffffffc


//--------------------- .text._Z11test_kernelPf   --------------------------
	.section	.text._Z11test_kernelPf,"ax",@progbits
	.align	128
        .global         _Z11test_kernelPf
        .type           _Z11test_kernelPf,@function
        .size           _Z11test_kernelPf,(.L_x_1 - _Z11test_kernelPf)
        .other          _Z11test_kernelPf,@"STO_CUDA_ENTRY STV_DEFAULT"
_Z11test_kernelPf:
.text._Z11test_kernelPf:
[----:B------:R-:W-:Y:S01]  /*0000*/  LDC R1, c[0x0][0x37c] ;  /* 0x0000df00ff017b82 */ /* 0x000fe20000000800 */
[----:B------:R-:W0:Y:S07]  /*0010*/  S2R R5, SR_TID.X ;  /* 0x0000000000057919 */ /* 0x000e2e0000002100 */
[----:B------:R-:W0:Y:S01]  /*0020*/  S2UR UR6, SR_CTAID.X ;  /* 0x00000000000679c3 */ /* 0x000e220000002500 */
[----:B------:R-:W1:Y:S07]  /*0030*/  LDCU.64 UR4, c[0x0][0x358] ;  /* 0x00006b00ff0477ac */ /* 0x000e6e0008000a00 */
[----:B------:R-:W0:Y:S08]  /*0040*/  LDC R0, c[0x0][0x360] ;  /* 0x0000d800ff007b82 */ /* 0x000e300000000800 */
[----:B------:R-:W2:Y:S01]  /*0050*/  LDC.64 R2, c[0x0][0x380] ;  /* 0x0000e000ff027b82 */ /* 0x000ea20000000a00 */
[----:B0-----:R-:W-:-:S04]  /*0060*/  IMAD R5, R0, UR6, R5 ;  /* 0x0000000600057c24 */ /* 0x001fc8000f8e0205 */
[----:B--2---:R-:W-:-:S05]  /*0070*/  IMAD.WIDE R2, R5, 0x4, R2 ;  /* 0x0000000405027825 */ /* 0x004fca00078e0202 */
[----:B-1----:R-:W2:Y:S02]  /*0080*/  LDG.E R0, desc[UR4][R2.64] ;  /* 0x0000000402007981 */ /* 0x002ea4000c1e1900 */
[----:B--2---:R-:W-:-:S05]  /*0090*/  FADD R5, R0, R0 ;  /* 0x0000000000057221 */ /* 0x004fca0000000000 */
[----:B------:R-:W-:Y:S01]  /*00a0*/  STG.E desc[UR4][R2.64], R5 ;  /* 0x0000000502007986 */ /* 0x000fe2000c101904 */
[----:B------:R-:W-:Y:S05]  /*00b0*/  EXIT ;  /* 0x000000000000794d */ /* 0x000fea0003800000 */
.L_x_0:
[----:B------:R-:W-:-:S00]  /*00c0*/  BRA `(.L_x_0) ;  /* 0xfffffffc00fc7947 */ /* 0x000fc0000383ffff */
[----:B------:R-:W-:-:S00]  /*00d0*/  NOP ;  /* 0x0000000000007918 */ /* 0x000fc00000000000 */
        /* <DEDUP_REMOVED lines=10> */
.L_x_1:


//--------------------- .nv.shared.reserved.0     --------------------------
	.section	.nv.shared.reserved.0,"aw",@nobits
	.weak		__nv_reservedSMEM_offset_0_alias
	.size		__nv_reservedSMEM_offset_0_alias, 0, 64
	.other		__nv_reservedSMEM_offset_0_alias,@"STO_CUDA_RESERVED_SHARED STV_DEFAULT"
__nv_reservedSMEM_offset_0_alias:
	.zero		0
	.zero		64


//--------------------- .nv.constant0._Z11test_kernelPf --------------------------
	.section	.nv.constant0._Z11test_kernelPf,"a",@progbits
	.sectionflags	@""
	.align	4
.nv.constant0._Z11test_kernelPf:
	.zero		904


//--------------------- SYMBOLS --------------------------

	.type		.nv.reservedSmem.offset0,@object
	.size		.nv.reservedSmem.offset0,0x4
